//
// Generated by NVIDIA NVVM Compiler
//
// Compiler Build ID: CL-36424714
// Cuda compilation tools, release 13.0, V13.0.88
// Based on NVVM 20.0.0
//

.version 9.0
.target sm_100
.address_size 64

	// .globl	_Z16normalize_kernelPfPKfi

.visible .entry _Z16normalize_kernelPfPKfi(
	.param .u64 .ptr .align 1 _Z16normalize_kernelPfPKfi_param_0,
	.param .u64 .ptr .align 1 _Z16normalize_kernelPfPKfi_param_1,
	.param .u32 _Z16normalize_kernelPfPKfi_param_2
)
{
	.reg .pred 	%p<2>;
	.reg .b32 	%r<6>;
	.reg .b32 	%f<4>;
	.reg .b64 	%rd<7>;

	ld.param.u64 	%rd1, [_Z16normalize_kernelPfPKfi_param_0];
	ld.param.u64 	%rd2, [_Z16normalize_kernelPfPKfi_param_1];
	ld.param.u32 	%r2, [_Z16normalize_kernelPfPKfi_param_2];
	mov.u32 	%r3, %ntid.x;
	mov.u32 	%r4, %ctaid.x;
	mov.u32 	%r5, %tid.x;
	mad.lo.s32 	%r1, %r3, %r4, %r5;
	setp.ge.s32 	%p1, %r1, %r2;
	@%p1 bra 	$L__BB0_2;
	cvta.to.global.u64 	%rd3, %rd1;
	cvta.to.global.u64 	%rd4, %rd2;
	mul.wide.s32 	%rd5, %r1, 4;
	add.s64 	%rd6, %rd3, %rd5;
	ld.global.f32 	%f1, [%rd6];
	ld.global.f32 	%f2, [%rd4];
	div.rn.f32 	%f3, %f1, %f2;
	st.global.f32 	[%rd6], %f3;
$L__BB0_2:
	ret;

}
	// .globl	_Z14exp_sum_kernelPKfPfS1_S0_i
.visible .entry _Z14exp_sum_kernelPKfPfS1_S0_i(
	.param .u64 .ptr .align 1 _Z14exp_sum_kernelPKfPfS1_S0_i_param_0,
	.param .u64 .ptr .align 1 _Z14exp_sum_kernelPKfPfS1_S0_i_param_1,
	.param .u64 .ptr .align 1 _Z14exp_sum_kernelPKfPfS1_S0_i_param_2,
	.param .u64 .ptr .align 1 _Z14exp_sum_kernelPKfPfS1_S0_i_param_3,
	.param .u32 _Z14exp_sum_kernelPKfPfS1_S0_i_param_4
)
{
	.reg .pred 	%p<2>;
	.reg .b32 	%r<8>;
	.reg .b32 	%f<17>;
	.reg .b64 	%rd<12>;

	ld.param.u64 	%rd1, [_Z14exp_sum_kernelPKfPfS1_S0_i_param_0];
	ld.param.u64 	%rd2, [_Z14exp_sum_kernelPKfPfS1_S0_i_param_1];
	ld.param.u64 	%rd3, [_Z14exp_sum_kernelPKfPfS1_S0_i_param_2];
	ld.param.u64 	%rd4, [_Z14exp_sum_kernelPKfPfS1_S0_i_param_3];
	ld.param.u32 	%r2, [_Z14exp_sum_kernelPKfPfS1_S0_i_param_4];
	mov.u32 	%r3, %ntid.x;
	mov.u32 	%r4, %ctaid.x;
	mov.u32 	%r5, %tid.x;
	mad.lo.s32 	%r1, %r3, %r4, %r5;
	setp.ge.s32 	%p1, %r1, %r2;
	@%p1 bra 	$L__BB1_2;
	cvta.to.global.u64 	%rd5, %rd1;
	cvta.to.global.u64 	%rd6, %rd4;
	cvta.to.global.u64 	%rd7, %rd2;
	cvta.to.global.u64 	%rd8, %rd3;
	mul.wide.s32 	%rd9, %r1, 4;
	add.s64 	%rd10, %rd5, %rd9;
	ld.global.f32 	%f1, [%rd10];
	ld.global.f32 	%f2, [%rd6];
	sub.f32 	%f3, %f1, %f2;
	fma.rn.f32 	%f4, %f3, 0f3BBB989D, 0f3F000000;
	cvt.sat.f32.f32 	%f5, %f4;
	mov.f32 	%f6, 0f4B400001;
	mov.f32 	%f7, 0f437C0000;
	fma.rm.f32 	%f8, %f5, %f7, %f6;
	add.f32 	%f9, %f8, 0fCB40007F;
	neg.f32 	%f10, %f9;
	fma.rn.f32 	%f11, %f3, 0f3FB8AA3B, %f10;
	fma.rn.f32 	%f12, %f3, 0f32A57060, %f11;
	mov.b32 	%r6, %f8;
	shl.b32 	%r7, %r6, 23;
	mov.b32 	%f13, %r7;
	ex2.approx.ftz.f32 	%f14, %f12;
	mul.f32 	%f15, %f14, %f13;
	add.s64 	%rd11, %rd7, %rd9;
	st.global.f32 	[%rd11], %f15;
	atom.global.add.f32 	%f16, [%rd8], %f15;
$L__BB1_2:
	ret;

}
	// .globl	_Z15find_max_kernelPKfPfi
.visible .entry _Z15find_max_kernelPKfPfi(
	.param .u64 .ptr .align 1 _Z15find_max_kernelPKfPfi_param_0,
	.param .u64 .ptr .align 1 _Z15find_max_kernelPKfPfi_param_1,
	.param .u32 _Z15find_max_kernelPKfPfi_param_2
)
{
	.reg .pred 	%p<3>;
	.reg .b32 	%r<11>;
	.reg .b32 	%f<4>;
	.reg .b64 	%rd<7>;

	ld.param.u64 	%rd2, [_Z15find_max_kernelPKfPfi_param_0];
	ld.param.u64 	%rd3, [_Z15find_max_kernelPKfPfi_param_1];
	ld.param.u32 	%r5, [_Z15find_max_kernelPKfPfi_param_2];
	cvta.to.global.u64 	%rd1, %rd3;
	mov.u32 	%r6, %ntid.x;
	mov.u32 	%r7, %ctaid.x;
	mov.u32 	%r8, %tid.x;
	mad.lo.s32 	%r1, %r6, %r7, %r8;
	setp.ge.s32 	%p1, %r1, %r5;
	@%p1 bra 	$L__BB2_3;
	cvta.to.global.u64 	%rd4, %rd2;
	mul.wide.s32 	%rd5, %r1, 4;
	add.s64 	%rd6, %rd4, %rd5;
	ld.global.f32 	%f1, [%rd6];
	ld.global.u32 	%r10, [%rd1];
$L__BB2_2:
	mov.b32 	%f2, %r10;
	max.f32 	%f3, %f1, %f2;
	mov.b32 	%r9, %f3;
	atom.relaxed.global.cas.b32 	%r4, [%rd1], %r10, %r9;
	setp.ne.s32 	%p2, %r10, %r4;
	mov.u32 	%r10, %r4;
	@%p2 bra 	$L__BB2_2;
$L__BB2_3:
	ret;

}


// ===== COMPILED SASS (sm_100) =====

	.target	sm_100

	.elftype	@"ET_EXEC"


//--------------------- .note.nv.tkinfo           --------------------------
	.section	.note.nv.tkinfo,"",@"SHT_NOTE"
	.sectionflags	@"SHF_NOTE_NV_TKINFO"
	.tkinfo
        /*0018*/ 	.word	0x00000002
        /*0030*/ 	.string	""
        /*0030*/ 	.string	"ptxas"
        /*0030*/ 	.string	"Cuda compilation tools, release 13.0, V13.0.88"
        /*0030*/ 	.string	"Build cuda_13.0.r13.0/compiler.36424714_0"
        /*0030*/ 	.string	"-arch sm_100 -m 64 "



//--------------------- .note.nv.cuinfo           --------------------------
	.section	.note.nv.cuinfo,"",@"SHT_NOTE"
	.sectionflags	@"SHF_NOTE_NV_CUINFO"
        /*0018*/ 	.short	0x0002
        /*001a*/ 	.short	0x0064
        /*001c*/ 	.short	0x0082
	.zero		2


//--------------------- .nv.info                  --------------------------
	.section	.nv.info,"",@"SHT_CUDA_INFO"
	.align	4


	//----- nvinfo : EIATTR_REGCOUNT
	.align		4
        /*0000*/ 	.byte	0x04, 0x2f
        /*0002*/ 	.short	(.L_1 - .L_0)
	.align		4
.L_0:
        /*0004*/ 	.word	index@(_Z16normalize_kernelPfPKfi)
        /*0008*/ 	.word	0x00000010


	//----- nvinfo : EIATTR_FRAME_SIZE
	.align		4
.L_1:
        /*000c*/ 	.byte	0x04, 0x11
        /*000e*/ 	.short	(.L_3 - .L_2)
	.align		4
.L_2:
        /*0010*/ 	.word	index@($__internal_0_$__cuda_sm3x_div_rn_noftz_f32_slowpath)
        /*0014*/ 	.word	0x00000000


	//----- nvinfo : EIATTR_FRAME_SIZE
	.align		4
.L_3:
        /*0018*/ 	.byte	0x04, 0x11
        /*001a*/ 	.short	(.L_5 - .L_4)
	.align		4
.L_4:
        /*001c*/ 	.word	index@(_Z16normalize_kernelPfPKfi)
        /*0020*/ 	.word	0x00000000


	//----- nvinfo : EIATTR_REGCOUNT
	.align		4
.L_5:
        /*0024*/ 	.byte	0x04, 0x2f
        /*0026*/ 	.short	(.L_7 - .L_6)
	.align		4
.L_6:
        /*0028*/ 	.word	index@(_Z14exp_sum_kernelPKfPfS1_S0_i)
        /*002c*/ 	.word	0x0000000e


	//----- nvinfo : EIATTR_FRAME_SIZE
	.align		4
.L_7:
        /*0030*/ 	.byte	0x04, 0x11
        /*0032*/ 	.short	(.L_9 - .L_8)
	.align		4
.L_8:
        /*0034*/ 	.word	index@(_Z14exp_sum_kernelPKfPfS1_S0_i)
        /*0038*/ 	.word	0x00000000


	//----- nvinfo : EIATTR_REGCOUNT
	.align		4
.L_9:
        /*003c*/ 	.byte	0x04, 0x2f
        /*003e*/ 	.short	(.L_11 - .L_10)
	.align		4
.L_10:
        /*0040*/ 	.word	index@(_Z15find_max_kernelPKfPfi)
        /*0044*/ 	.word	0x0000000a


	//----- nvinfo : EIATTR_FRAME_SIZE
	.align		4
.L_11:
        /*0048*/ 	.byte	0x04, 0x11
        /*004a*/ 	.short	(.L_13 - .L_12)
	.align		4
.L_12:
        /*004c*/ 	.word	index@(_Z15find_max_kernelPKfPfi)
        /*0050*/ 	.word	0x00000000


	//----- nvinfo : EIATTR_MIN_STACK_SIZE
	.align		4
.L_13:
        /*0054*/ 	.byte	0x04, 0x12
        /*0056*/ 	.short	(.L_15 - .L_14)
	.align		4
.L_14:
        /*0058*/ 	.word	index@(_Z15find_max_kernelPKfPfi)
        /*005c*/ 	.word	0x00000000


	//----- nvinfo : EIATTR_MIN_STACK_SIZE
	.align		4
.L_15:
        /*0060*/ 	.byte	0x04, 0x12
        /*0062*/ 	.short	(.L_17 - .L_16)
	.align		4
.L_16:
        /*0064*/ 	.word	index@(_Z14exp_sum_kernelPKfPfS1_S0_i)
        /*0068*/ 	.word	0x00000000


	//----- nvinfo : EIATTR_MIN_STACK_SIZE
	.align		4
.L_17:
        /*006c*/ 	.byte	0x04, 0x12
        /*006e*/ 	.short	(.L_19 - .L_18)
	.align		4
.L_18:
        /*0070*/ 	.word	index@(_Z16normalize_kernelPfPKfi)
        /*0074*/ 	.word	0x00000000
.L_19:


//--------------------- .nv.compat                --------------------------
	.section	.nv.compat,"",@"SHT_CUDA_COMPAT_INFO"
	.align	4
        /*0000*/ 	.byte	0x02, 0x09, 0x00, 0x00, 0x02, 0x02, 0x01, 0x00, 0x02, 0x05, 0x05, 0x00, 0x03, 0x07, 0x01, 0x01
        /*0010*/ 	.byte	0x02, 0x03, 0x00, 0x00, 0x02, 0x06, 0x01, 0x00, 0x04, 0x0b, 0x08, 0x00, 0x01, 0x00, 0x00, 0x00
        /*0020*/ 	.byte	0x00, 0x00, 0x00, 0x00


//--------------------- .nv.info._Z15find_max_kernelPKfPfi --------------------------
	.section	.nv.info._Z15find_max_kernelPKfPfi,"",@"SHT_CUDA_INFO"
	.sectionflags	@""
	.align	4


	//----- nvinfo : EIATTR_CUDA_API_VERSION
	.align		4
        /*0000*/ 	.byte	0x04, 0x37
        /*0002*/ 	.short	(.L_21 - .L_20)
.L_20:
        /*0004*/ 	.word	0x00000082


	//----- nvinfo : EIATTR_KPARAM_INFO
	.align		4
.L_21:
        /*0008*/ 	.byte	0x04, 0x17
        /*000a*/ 	.short	(.L_23 - .L_22)
.L_22:
        /*000c*/ 	.word	0x00000000
        /*0010*/ 	.short	0x0002
        /*0012*/ 	.short	0x0010
        /*0014*/ 	.byte	0x00, 0xf0, 0x11, 0x00


	//----- nvinfo : EIATTR_KPARAM_INFO
	.align		4
.L_23:
        /*0018*/ 	.byte	0x04, 0x17
        /*001a*/ 	.short	(.L_25 - .L_24)
.L_24:
        /*001c*/ 	.word	0x00000000
        /*0020*/ 	.short	0x0001
        /*0022*/ 	.short	0x0008
        /*0024*/ 	.byte	0x00, 0xf5, 0x21, 0x00


	//----- nvinfo : EIATTR_KPARAM_INFO
	.align		4
.L_25:
        /*0028*/ 	.byte	0x04, 0x17
        /*002a*/ 	.short	(.L_27 - .L_26)
.L_26:
        /*002c*/ 	.word	0x00000000
        /*0030*/ 	.short	0x0000
        /*0032*/ 	.short	0x0000
        /*0034*/ 	.byte	0x00, 0xf5, 0x21, 0x00


	//----- nvinfo : EIATTR_SPARSE_MMA_MASK
	.align		4
.L_27:
        /*0038*/ 	.byte	0x03, 0x50
        /*003a*/ 	.short	0x0000


	//----- nvinfo : EIATTR_MAXREG_COUNT
	.align		4
        /*003c*/ 	.byte	0x03, 0x1b
        /*003e*/ 	.short	0x00ff


	//----- nvinfo : EIATTR_MERCURY_ISA_VERSION
	.align		4
        /*0040*/ 	.byte	0x03, 0x5f
        /*0042*/ 	.short	0x0101


	//----- nvinfo : EIATTR_VRC_CTA_INIT_COUNT
	.align		4
        /*0044*/ 	.byte	0x02, 0x4a
	.zero		1
	.zero		1


	//----- nvinfo : EIATTR_EXIT_INSTR_OFFSETS
	.align		4
        /*0048*/ 	.byte	0x04, 0x1c
        /*004a*/ 	.short	(.L_29 - .L_28)


	//   ....[0]....
.L_28:
        /*004c*/ 	.word	0x00000070


	//   ....[1]....
        /*0050*/ 	.word	0x00000140


	//----- nvinfo : EIATTR_CRS_STACK_SIZE
	.align		4
.L_29:
        /*0054*/ 	.byte	0x04, 0x1e
        /*0056*/ 	.short	(.L_31 - .L_30)
.L_30:
        /*0058*/ 	.word	0x00000000


	//----- nvinfo : EIATTR_CBANK_PARAM_SIZE
	.align		4
.L_31:
        /*005c*/ 	.byte	0x03, 0x19
        /*005e*/ 	.short	0x0014


	//----- nvinfo : EIATTR_PARAM_CBANK
	.align		4
        /*0060*/ 	.byte	0x04, 0x0a
        /*0062*/ 	.short	(.L_33 - .L_32)
	.align		4
.L_32:
        /*0064*/ 	.word	index@(.nv.constant0._Z15find_max_kernelPKfPfi)
        /*0068*/ 	.short	0x0380
        /*006a*/ 	.short	0x0014


	//----- nvinfo : EIATTR_SW_WAR
	.align		4
.L_33:
        /*006c*/ 	.byte	0x04, 0x36
        /*006e*/ 	.short	(.L_35 - .L_34)
.L_34:
        /*0070*/ 	.word	0x00000008
.L_35:


//--------------------- .nv.info._Z14exp_sum_kernelPKfPfS1_S0_i --------------------------
	.section	.nv.info._Z14exp_sum_kernelPKfPfS1_S0_i,"",@"SHT_CUDA_INFO"
	.sectionflags	@""
	.align	4


	//----- nvinfo : EIATTR_CUDA_API_VERSION
	.align		4
        /*0000*/ 	.byte	0x04, 0x37
        /*0002*/ 	.short	(.L_37 - .L_36)
.L_36:
        /*0004*/ 	.word	0x00000082


	//----- nvinfo : EIATTR_KPARAM_INFO
	.align		4
.L_37:
        /*0008*/ 	.byte	0x04, 0x17
        /*000a*/ 	.short	(.L_39 - .L_38)
.L_38:
        /*000c*/ 	.word	0x00000000
        /*0010*/ 	.short	0x0004
        /*0012*/ 	.short	0x0020
        /*0014*/ 	.byte	0x00, 0xf0, 0x11, 0x00


	//----- nvinfo : EIATTR_KPARAM_INFO
	.align		4
.L_39:
        /*0018*/ 	.byte	0x04, 0x17
        /*001a*/ 	.short	(.L_41 - .L_40)
.L_40:
        /*001c*/ 	.word	0x00000000
        /*0020*/ 	.short	0x0003
        /*0022*/ 	.short	0x0018
        /*0024*/ 	.byte	0x00, 0xf5, 0x21, 0x00


	//----- nvinfo : EIATTR_KPARAM_INFO
	.align		4
.L_41:
        /*0028*/ 	.byte	0x04, 0x17
        /*002a*/ 	.short	(.L_43 - .L_42)
.L_42:
        /*002c*/ 	.word	0x00000000
        /*0030*/ 	.short	0x0002
        /*0032*/ 	.short	0x0010
        /*0034*/ 	.byte	0x00, 0xf5, 0x21, 0x00


	//----- nvinfo : EIATTR_KPARAM_INFO
	.align		4
.L_43:
        /*0038*/ 	.byte	0x04, 0x17
        /*003a*/ 	.short	(.L_45 - .L_44)
.L_44:
        /*003c*/ 	.word	0x00000000
        /*0040*/ 	.short	0x0001
        /*0042*/ 	.short	0x0008
        /*0044*/ 	.byte	0x00, 0xf5, 0x21, 0x00


	//----- nvinfo : EIATTR_KPARAM_INFO
	.align		4
.L_45:
        /*0048*/ 	.byte	0x04, 0x17
        /*004a*/ 	.short	(.L_47 - .L_46)
.L_46:
        /*004c*/ 	.word	0x00000000
        /*0050*/ 	.short	0x0000
        /*0052*/ 	.short	0x0000
        /*0054*/ 	.byte	0x00, 0xf5, 0x21, 0x00


	//----- nvinfo : EIATTR_SPARSE_MMA_MASK
	.align		4
.L_47:
        /*0058*/ 	.byte	0x03, 0x50
        /*005a*/ 	.short	0x0000


	//----- nvinfo : EIATTR_MAXREG_COUNT
	.align		4
        /*005c*/ 	.byte	0x03, 0x1b
        /*005e*/ 	.short	0x00ff


	//----- nvinfo : EIATTR_MERCURY_ISA_VERSION
	.align		4
        /*0060*/ 	.byte	0x03, 0x5f
        /*0062*/ 	.short	0x0101


	//----- nvinfo : EIATTR_VRC_CTA_INIT_COUNT
	.align		4
        /*0064*/ 	.byte	0x02, 0x4a
	.zero		1
	.zero		1


	//----- nvinfo : EIATTR_EXIT_INSTR_OFFSETS
	.align		4
        /*0068*/ 	.byte	0x04, 0x1c
        /*006a*/ 	.short	(.L_49 - .L_48)


	//   ....[0]....
.L_48:
        /*006c*/ 	.word	0x00000070


	//   ....[1]....
        /*0070*/ 	.word	0x000001e0


	//----- nvinfo : EIATTR_CBANK_PARAM_SIZE
	.align		4
.L_49:
        /*0074*/ 	.byte	0x03, 0x19
        /*0076*/ 	.short	0x0024


	//----- nvinfo : EIATTR_PARAM_CBANK
	.align		4
        /*0078*/ 	.byte	0x04, 0x0a
        /*007a*/ 	.short	(.L_51 - .L_50)
	.align		4
.L_50:
        /*007c*/ 	.word	index@(.nv.constant0._Z14exp_sum_kernelPKfPfS1_S0_i)
        /*0080*/ 	.short	0x0380
        /*0082*/ 	.short	0x0024


	//----- nvinfo : EIATTR_SW_WAR
	.align		4
.L_51:
        /*0084*/ 	.byte	0x04, 0x36
        /*0086*/ 	.short	(.L_53 - .L_52)
.L_52:
        /*0088*/ 	.word	0x00000008
.L_53:


//--------------------- .nv.info._Z16normalize_kernelPfPKfi --------------------------
	.section	.nv.info._Z16normalize_kernelPfPKfi,"",@"SHT_CUDA_INFO"
	.sectionflags	@""
	.align	4


	//----- nvinfo : EIATTR_CUDA_API_VERSION
	.align		4
        /*0000*/ 	.byte	0x04, 0x37
        /*0002*/ 	.short	(.L_55 - .L_54)
.L_54:
        /*0004*/ 	.word	0x00000082


	//----- nvinfo : EIATTR_KPARAM_INFO
	.align		4
.L_55:
        /*0008*/ 	.byte	0x04, 0x17
        /*000a*/ 	.short	(.L_57 - .L_56)
.L_56:
        /*000c*/ 	.word	0x00000000
        /*0010*/ 	.short	0x0002
        /*0012*/ 	.short	0x0010
        /*0014*/ 	.byte	0x00, 0xf0, 0x11, 0x00


	//----- nvinfo : EIATTR_KPARAM_INFO
	.align		4
.L_57:
        /*0018*/ 	.byte	0x04, 0x17
        /*001a*/ 	.short	(.L_59 - .L_58)
.L_58:
        /*001c*/ 	.word	0x00000000
        /*0020*/ 	.short	0x0001
        /*0022*/ 	.short	0x0008
        /*0024*/ 	.byte	0x00, 0xf5, 0x21, 0x00


	//----- nvinfo : EIATTR_KPARAM_INFO
	.align		4
.L_59:
        /*0028*/ 	.byte	0x04, 0x17
        /*002a*/ 	.short	(.L_61 - .L_60)
.L_60:
        /*002c*/ 	.word	0x00000000
        /*0030*/ 	.short	0x0000
        /*0032*/ 	.short	0x0000
        /*0034*/ 	.byte	0x00, 0xf5, 0x21, 0x00


	//----- nvinfo : EIATTR_SPARSE_MMA_MASK
	.align		4
.L_61:
        /*0038*/ 	.byte	0x03, 0x50
        /*003a*/ 	.short	0x0000


	//----- nvinfo : EIATTR_MAXREG_COUNT
	.align		4
        /*003c*/ 	.byte	0x03, 0x1b
        /*003e*/ 	.short	0x00ff


	//----- nvinfo : EIATTR_MERCURY_ISA_VERSION
	.align		4
        /*0040*/ 	.byte	0x03, 0x5f
        /*0042*/ 	.short	0x0101


	//----- nvinfo : EIATTR_VRC_CTA_INIT_COUNT
	.align		4
        /*0044*/ 	.byte	0x02, 0x4a
	.zero		1
	.zero		1


	//----- nvinfo : EIATTR_EXIT_INSTR_OFFSETS
	.align		4
        /*0048*/ 	.byte	0x04, 0x1c
        /*004a*/ 	.short	(.L_63 - .L_62)


	//   ....[0]....
.L_62:
        /*004c*/ 	.word	0x00000070


	//   ....[1]....
        /*0050*/ 	.word	0x000001c0


	//----- nvinfo : EIATTR_CRS_STACK_SIZE
	.align		4
.L_63:
        /*0054*/ 	.byte	0x04, 0x1e
        /*0056*/ 	.short	(.L_65 - .L_64)
.L_64:
        /*0058*/ 	.word	0x00000000


	//----- nvinfo : EIATTR_CBANK_PARAM_SIZE
	.align		4
.L_65:
        /*005c*/ 	.byte	0x03, 0x19
        /*005e*/ 	.short	0x0014


	//----- nvinfo : EIATTR_PARAM_CBANK
	.align		4
        /*0060*/ 	.byte	0x04, 0x0a
        /*0062*/ 	.short	(.L_67 - .L_66)
	.align		4
.L_66:
        /*0064*/ 	.word	index@(.nv.constant0._Z16normalize_kernelPfPKfi)
        /*0068*/ 	.short	0x0380
        /*006a*/ 	.short	0x0014


	//----- nvinfo : EIATTR_SW_WAR
	.align		4
.L_67:
        /*006c*/ 	.byte	0x04, 0x36
        /*006e*/ 	.short	(.L_69 - .L_68)
.L_68:
        /*0070*/ 	.word	0x00000008
.L_69:


//--------------------- .nv.callgraph             --------------------------
	.section	.nv.callgraph,"",@"SHT_CUDA_CALLGRAPH"
	.align	4
	.sectionentsize	8
	.align		4
        /*0000*/ 	.word	0x00000000
	.align		4
        /*0004*/ 	.word	0xffffffff
	.align		4
        /*0008*/ 	.word	0x00000000
	.align		4
        /*000c*/ 	.word	0xfffffffe
	.align		4
        /*0010*/ 	.word	0x00000000
	.align		4
        /*0014*/ 	.word	0xfffffffd
	.align		4
        /*0018*/ 	.word	0x00000000
	.align		4
        /*001c*/ 	.word	0xfffffffc


//--------------------- .text._Z15find_max_kernelPKfPfi --------------------------
	.section	.text._Z15find_max_kernelPKfPfi,"ax",@progbits
	.align	128
        .global         _Z15find_max_kernelPKfPfi
        .type           _Z15find_max_kernelPKfPfi,@function
        .size           _Z15find_max_kernelPKfPfi,(.L_x_18 - _Z15find_max_kernelPKfPfi)
        .other          _Z15find_max_kernelPKfPfi,@"STO_CUDA_ENTRY STV_DEFAULT"
_Z15find_max_kernelPKfPfi:
.text._Z15find_max_kernelPKfPfi:
[----:B------:R-:W-:Y:S01]  /*0000*/  LDC R1, c[0x0][0x37c] ;  /* 0x0000df00ff017b82 */ /* 0x000fe20000000800 */
[----:B------:R-:W0:Y:S01]  /*0010*/  S2R R7, SR_CTAID.X ;  /* 0x0000000000077919 */ /* 0x000e220000002500 */
[----:B------:R-:W0:Y:S01]  /*0020*/  LDCU UR4, c[0x0][0x360] ;  /* 0x00006c00ff0477ac */ /* 0x000e220008000800 */
[----:B------:R-:W0:Y:S01]  /*0030*/  S2R R0, SR_TID.X ;  /* 0x0000000000007919 */ /* 0x000e220000002100 */
[----:B------:R-:W1:Y:S01]  /*0040*/  LDCU UR5, c[0x0][0x390] ;  /* 0x00007200ff0577ac */ /* 0x000e620008000800 */
[----:B0-----:R-:W-:-:S05]  /*0050*/  IMAD R7, R7, UR4, R0 ;  /* 0x0000000407077c24 */ /* 0x001fca000f8e0200 */
[----:B-1----:R-:W-:-:S13]  /*0060*/  ISETP.GE.AND P0, PT, R7, UR5, PT ;  /* 0x0000000507007c0c */ /* 0x002fda000bf06270 */
[----:B------:R-:W-:Y:S05]  /*0070*/  @P0 EXIT ;  /* 0x000000000000094d */ /* 0x000fea0003800000 */
[----:B------:R-:W0:Y:S01]  /*0080*/  LDC.64 R2, c[0x0][0x380] ;  /* 0x0000e000ff027b82 */ /* 0x000e220000000a00 */
[----:B------:R-:W1:Y:S07]  /*0090*/  LDCU.64 UR4, c[0x0][0x358] ;  /* 0x00006b00ff0477ac */ /* 0x000e6e0008000a00 */
[----:B------:R-:W2:Y:S01]  /*00a0*/  LDC.64 R4, c[0x0][0x388] ;  /* 0x0000e200ff047b82 */ /* 0x000ea20000000a00 */
[----:B0-----:R-:W-:-:S06]  /*00b0*/  IMAD.WIDE R2, R7, 0x4, R2 ;  /* 0x0000000407027825 */ /* 0x001fcc00078e0202 */
[----:B-1----:R0:W5:Y:S04]  /*00c0*/  LDG.E R3, desc[UR4][R2.64] ;  /* 0x0000000402037981 */ /* 0x002168000c1e1900 */
[----:B--2---:R0:W5:Y:S02]  /*00d0*/  LDG.E R6, desc[UR4][R4.64] ;  /* 0x0000000404067981 */ /* 0x004164000c1e1900 */
.L_x_0:
[----:B-----5:R-:W-:Y:S01]  /*00e0*/  FMNMX R7, R3, R6, !PT ;  /* 0x0000000603077209 */ /* 0x020fe20007800000 */
[----:B------:R-:W-:Y:S05]  /*00f0*/  YIELD ;  /* 0x0000000000007946 */ /* 0x000fea0003800000 */
[----:B------:R-:W2:Y:S02]  /*0100*/  ATOMG.E.CAS.STRONG.GPU PT, R7, [R4], R6, R7 ;  /* 0x00000006040773a9 */ /* 0x000ea400001ee107 */
[-C--:B--2---:R-:W-:Y:S02]  /*0110*/  ISETP.NE.AND P0, PT, R6, R7.reuse, PT ;  /* 0x000000070600720c */ /* 0x084fe40003f05270 */
[----:B------:R-:W-:-:S11]  /*0120*/  MOV R6, R7 ;  /* 0x0000000700067202 */ /* 0x000fd60000000f00 */
[----:B------:R-:W-:Y:S05]  /*0130*/  @P0 BRA `(.L_x_0) ;  /* 0xfffffffc00e80947 */ /* 0x000fea000383ffff */
[----:B------:R-:W-:Y:S05]  /*0140*/  EXIT ;  /* 0x000000000000794d */ /* 0x000fea0003800000 */
.L_x_1:
[----:B------:R-:W-:-:S00]  /*0150*/  BRA `(.L_x_1) ;  /* 0xfffffffc00fc7947 */ /* 0x000fc0000383ffff */
[----:B------:R-:W-:-:S00]  /*0160*/  NOP ;  /* 0x0000000000007918 */ /* 0x000fc00000000000 */
        /* <DEDUP_REMOVED lines=9> */
.L_x_18:


//--------------------- .text._Z14exp_sum_kernelPKfPfS1_S0_i --------------------------
	.section	.text._Z14exp_sum_kernelPKfPfS1_S0_i,"ax",@progbits
	.align	128
        .global         _Z14exp_sum_kernelPKfPfS1_S0_i
        .type           _Z14exp_sum_kernelPKfPfS1_S0_i,@function
        .size           _Z14exp_sum_kernelPKfPfS1_S0_i,(.L_x_19 - _Z14exp_sum_kernelPKfPfS1_S0_i)
        .other          _Z14exp_sum_kernelPKfPfS1_S0_i,@"STO_CUDA_ENTRY STV_DEFAULT"
_Z14exp_sum_kernelPKfPfS1_S0_i:
.text._Z14exp_sum_kernelPKfPfS1_S0_i:
        /* <DEDUP_REMOVED lines=12> */
[----:B-1----:R-:W3:Y:S04]  /*00c0*/  LDG.E R2, desc[UR4][R2.64] ;  /* 0x0000000402027981 */ /* 0x002ee8000c1e1900 */
[----:B--2---:R-:W3:Y:S01]  /*00d0*/  LDG.E R5, desc[UR4][R4.64] ;  /* 0x0000000404057981 */ /* 0x004ee2000c1e1900 */
[----:B------:R-:W-:Y:S01]  /*00e0*/  HFMA2 R7, -RZ, RZ, 0.96630859375, -0.0022525787353515625 ;  /* 0x3bbb989dff077431 */ /* 0x000fe200000001ff */
[----:B------:R-:W-:Y:S01]  /*00f0*/  MOV R11, 0x437c0000 ;  /* 0x437c0000000b7802 */ /* 0x000fe20000000f00 */
[----:B---3--:R-:W-:-:S04]  /*0100*/  FADD R0, R2, -R5 ;  /* 0x8000000502007221 */ /* 0x008fc80000000000 */
[----:B------:R-:W-:-:S04]  /*0110*/  FFMA.SAT R6, R0, R7, 0.5 ;  /* 0x3f00000000067423 */ /* 0x000fc80000002007 */
[----:B------:R-:W-:Y:S02]  /*0120*/  FFMA.RM R8, R6, R11, 12582913 ;  /* 0x4b40000106087423 */ /* 0x000fe4000000400b */
[----:B------:R-:W0:Y:S02]  /*0130*/  LDC.64 R6, c[0x0][0x388] ;  /* 0x0000e200ff067b82 */ /* 0x000e240000000a00 */
[----:B------:R-:W-:-:S04]  /*0140*/  FADD R11, R8, -12583039 ;  /* 0xcb40007f080b7421 */ /* 0x000fc80000000000 */
[----:B------:R-:W-:-:S04]  /*0150*/  FFMA R11, R0, 1.4426950216293334961, -R11 ;  /* 0x3fb8aa3b000b7823 */ /* 0x000fc8000000080b */
[----:B------:R-:W-:Y:S01]  /*0160*/  FFMA R11, R0, 1.925963033500011079e-08, R11 ;  /* 0x32a57060000b7823 */ /* 0x000fe2000000000b */
[----:B------:R-:W1:Y:S05]  /*0170*/  LDC.64 R4, c[0x0][0x390] ;  /* 0x0000e400ff047b82 */ /* 0x000e6a0000000a00 */
[----:B------:R-:W2:Y:S01]  /*0180*/  MUFU.EX2 R11, R11 ;  /* 0x0000000b000b7308 */ /* 0x000ea20000000800 */
[----:B------:R-:W-:Y:S01]  /*0190*/  SHF.L.U32 R8, R8, 0x17, RZ ;  /* 0x0000001708087819 */ /* 0x000fe200000006ff */
[----:B0-----:R-:W-:-:S04]  /*01a0*/  IMAD.WIDE R2, R9, 0x4, R6 ;  /* 0x0000000409027825 */ /* 0x001fc800078e0206 */
[----:B--2---:R-:W-:-:S05]  /*01b0*/  FMUL R7, R8, R11 ;  /* 0x0000000b08077220 */ /* 0x004fca0000400000 */
[----:B------:R-:W-:Y:S04]  /*01c0*/  STG.E desc[UR4][R2.64], R7 ;  /* 0x0000000702007986 */ /* 0x000fe8000c101904 */
[----:B-1----:R-:W-:Y:S01]  /*01d0*/  REDG.E.ADD.F32.FTZ.RN.STRONG.GPU desc[UR4][R4.64], R7 ;  /* 0x00000007040079a6 */ /* 0x002fe2000c12f304 */
[----:B------:R-:W-:Y:S05]  /*01e0*/  EXIT ;  /* 0x000000000000794d */ /* 0x000fea0003800000 */
.L_x_2:
        /* <DEDUP_REMOVED lines=9> */
.L_x_19:


//--------------------- .text._Z16normalize_kernelPfPKfi --------------------------
	.section	.text._Z16normalize_kernelPfPKfi,"ax",@progbits
	.align	128
        .global         _Z16normalize_kernelPfPKfi
        .type           _Z16normalize_kernelPfPKfi,@function
        .size           _Z16normalize_kernelPfPKfi,(.L_x_17 - _Z16normalize_kernelPfPKfi)
        .other          _Z16normalize_kernelPfPKfi,@"STO_CUDA_ENTRY STV_DEFAULT"
_Z16normalize_kernelPfPKfi:
.text._Z16normalize_kernelPfPKfi:
        /* <DEDUP_REMOVED lines=9> */
[----:B------:R-:W0:Y:S07]  /*0090*/  LDCU.64 UR4, c[0x0][0x358] ;  /* 0x00006b00ff0477ac */ /* 0x000e2e0008000a00 */
[----:B------:R-:W1:Y:S01]  /*00a0*/  LDC.64 R4, c[0x0][0x380] ;  /* 0x0000e000ff047b82 */ /* 0x000e620000000a00 */
[----:B0-----:R-:W2:Y:S01]  /*00b0*/  LDG.E R3, desc[UR4][R2.64] ;  /* 0x0000000402037981 */ /* 0x001ea2000c1e1900 */
[----:B-1----:R-:W-:-:S05]  /*00c0*/  IMAD.WIDE R4, R7, 0x4, R4 ;  /* 0x0000000407047825 */ /* 0x002fca00078e0204 */
[----:B------:R-:W3:Y:S01]  /*00d0*/  LDG.E R0, desc[UR4][R4.64] ;  /* 0x0000000404007981 */ /* 0x000ee2000c1e1900 */
[----:B------:R-:W-:Y:S01]  /*00e0*/  BSSY.RECONVERGENT B0, `(.L_x_3) ;  /* 0x000000c000007945 */ /* 0x000fe20003800200 */
[----:B--2---:R-:W0:Y:S08]  /*00f0*/  MUFU.RCP R6, R3 ;  /* 0x0000000300067308 */ /* 0x004e300000001000 */
[----:B---3--:R-:W1:Y:S01]  /*0100*/  FCHK P0, R0, R3 ;  /* 0x0000000300007302 */ /* 0x008e620000000000 */
[----:B0-----:R-:W-:-:S04]  /*0110*/  FFMA R7, -R3, R6, 1 ;  /* 0x3f80000003077423 */ /* 0x001fc80000000106 */
[----:B------:R-:W-:-:S04]  /*0120*/  FFMA R7, R6, R7, R6 ;  /* 0x0000000706077223 */ /* 0x000fc80000000006 */
[----:B------:R-:W-:-:S04]  /*0130*/  FFMA R6, R0, R7, RZ ;  /* 0x0000000700067223 */ /* 0x000fc800000000ff */
[----:B------:R-:W-:-:S04]  /*0140*/  FFMA R8, -R3, R6, R0 ;  /* 0x0000000603087223 */ /* 0x000fc80000000100 */
[----:B------:R-:W-:Y:S01]  /*0150*/  FFMA R7, R7, R8, R6 ;  /* 0x0000000807077223 */ /* 0x000fe20000000006 */
[----:B-1----:R-:W-:Y:S06]  /*0160*/  @!P0 BRA `(.L_x_4) ;  /* 0x00000000000c8947 */ /* 0x002fec0003800000 */
[----:B------:R-:W-:-:S07]  /*0170*/  MOV R2, 0x190 ;  /* 0x0000019000027802 */ /* 0x000fce0000000f00 */
[----:B------:R-:W-:Y:S05]  /*0180*/  CALL.REL.NOINC `($__internal_0_$__cuda_sm3x_div_rn_noftz_f32_slowpath) ;  /* 0x0000000000107944 */ /* 0x000fea0003c00000 */
[----:B------:R-:W-:-:S07]  /*0190*/  IMAD.MOV.U32 R7, RZ, RZ, R0 ;  /* 0x000000ffff077224 */ /* 0x000fce00078e0000 */
.L_x_4:
[----:B------:R-:W-:Y:S05]  /*01a0*/  BSYNC.RECONVERGENT B0 ;  /* 0x0000000000007941 */ /* 0x000fea0003800200 */
.L_x_3:
[----:B------:R-:W-:Y:S01]  /*01b0*/  STG.E desc[UR4][R4.64], R7 ;  /* 0x0000000704007986 */ /* 0x000fe2000c101904 */
[----:B------:R-:W-:Y:S05]  /*01c0*/  EXIT ;  /* 0x000000000000794d */ /* 0x000fea0003800000 */
        .weak           $__internal_0_$__cuda_sm3x_div_rn_noftz_f32_slowpath
        .type           $__internal_0_$__cuda_sm3x_div_rn_noftz_f32_slowpath,@function
        .size           $__internal_0_$__cuda_sm3x_div_rn_noftz_f32_slowpath,(.L_x_17 - $__internal_0_$__cuda_sm3x_div_rn_noftz_f32_slowpath)
$__internal_0_$__cuda_sm3x_div_rn_noftz_f32_slowpath:
[--C-:B------:R-:W-:Y:S01]  /*01d0*/  SHF.R.U32.HI R7, RZ, 0x17, R3.reuse ;  /* 0x00000017ff077819 */ /* 0x100fe20000011603 */
[----:B------:R-:W-:Y:S01]  /*01e0*/  BSSY.RECONVERGENT B1, `(.L_x_5) ;  /* 0x0000064000017945 */ /* 0x000fe20003800200 */
[--C-:B------:R-:W-:Y:S01]  /*01f0*/  SHF.R.U32.HI R6, RZ, 0x17, R0.reuse ;  /* 0x00000017ff067819 */ /* 0x100fe20000011600 */
[----:B------:R-:W-:Y:S01]  /*0200*/  IMAD.MOV.U32 R8, RZ, RZ, R0 ;  /* 0x000000ffff087224 */ /* 0x000fe200078e0000 */
[----:B------:R-:W-:Y:S01]  /*0210*/  LOP3.LUT R7, R7, 0xff, RZ, 0xc0, !PT ;  /* 0x000000ff07077812 */ /* 0x000fe200078ec0ff */
[----:B------:R-:W-:Y:S01]  /*0220*/  IMAD.MOV.U32 R9, RZ, RZ, R3 ;  /* 0x000000ffff097224 */ /* 0x000fe200078e0003 */
[----:B------:R-:W-:-:S03]  /*0230*/  LOP3.LUT R6, R6, 0xff, RZ, 0xc0, !PT ;  /* 0x000000ff06067812 */ /* 0x000fc600078ec0ff */
[----:B------:R-:W-:Y:S02]  /*0240*/  VIADD R12, R7, 0xffffffff ;  /* 0xffffffff070c7836 */ /* 0x000fe40000000000 */
[----:B------:R-:W-:-:S03]  /*0250*/  VIADD R11, R6, 0xffffffff ;  /* 0xffffffff060b7836 */ /* 0x000fc60000000000 */
[----:B------:R-:W-:-:S04]  /*0260*/  ISETP.GT.U32.AND P0, PT, R12, 0xfd, PT ;  /* 0x000000fd0c00780c */ /* 0x000fc80003f04070 */
[----:B------:R-:W-:-:S13]  /*0270*/  ISETP.GT.U32.OR P0, PT, R11, 0xfd, P0 ;  /* 0x000000fd0b00780c */ /* 0x000fda0000704470 */
[----:B------:R-:W-:Y:S01]  /*0280*/  @!P0 IMAD.MOV.U32 R10, RZ, RZ, RZ ;  /* 0x000000ffff0a8224 */ /* 0x000fe200078e00ff */
[----:B------:R-:W-:Y:S06]  /*0290*/  @!P0 BRA `(.L_x_6) ;  /* 0x00000000005c8947 */ /* 0x000fec0003800000 */
[----:B------:R-:W-:Y:S02]  /*02a0*/  FSETP.GTU.FTZ.AND P0, PT, |R0|, +INF , PT ;  /* 0x7f8000000000780b */ /* 0x000fe40003f1c200 */
[----:B------:R-:W-:-:S04]  /*02b0*/  FSETP.GTU.FTZ.AND P1, PT, |R3|, +INF , PT ;  /* 0x7f8000000300780b */ /* 0x000fc80003f3c200 */
[----:B------:R-:W-:-:S13]  /*02c0*/  PLOP3.LUT P0, PT, P0, P1, PT, 0xf8, 0x8f ;  /* 0x00000000008f781c */ /* 0x000fda0000703f70 */
[----:B------:R-:W-:Y:S05]  /*02d0*/  @P0 BRA `(.L_x_7) ;  /* 0x00000004004c0947 */ /* 0x000fea0003800000 */
[----:B------:R-:W-:-:S13]  /*02e0*/  LOP3.LUT P0, RZ, R9, 0x7fffffff, R8, 0xc8, !PT ;  /* 0x7fffffff09ff7812 */ /* 0x000fda000780c808 */
[----:B------:R-:W-:Y:S05]  /*02f0*/  @!P0 BRA `(.L_x_8) ;  /* 0x00000004003c8947 */ /* 0x000fea0003800000 */
[C---:B------:R-:W-:Y:S02]  /*0300*/  FSETP.NEU.FTZ.AND P2, PT, |R0|.reuse, +INF , PT ;  /* 0x7f8000000000780b */ /* 0x040fe40003f5d200 */
[----:B------:R-:W-:Y:S02]  /*0310*/  FSETP.NEU.FTZ.AND P1, PT, |R3|, +INF , PT ;  /* 0x7f8000000300780b */ /* 0x000fe40003f3d200 */
[----:B------:R-:W-:-:S11]  /*0320*/  FSETP.NEU.FTZ.AND P0, PT, |R0|, +INF , PT ;  /* 0x7f8000000000780b */ /* 0x000fd60003f1d200 */
[----:B------:R-:W-:Y:S05]  /*0330*/  @!P1 BRA !P2, `(.L_x_8) ;  /* 0x00000004002c9947 */ /* 0x000fea0005000000 */
[----:B------:R-:W-:-:S04]  /*0340*/  LOP3.LUT P2, RZ, R8, 0x7fffffff, RZ, 0xc0, !PT ;  /* 0x7fffffff08ff7812 */ /* 0x000fc8000784c0ff */
[----:B------:R-:W-:-:S13]  /*0350*/  PLOP3.LUT P1, PT, P1, P2, PT, 0x2f, 0xf2 ;  /* 0x0000000000f2781c */ /* 0x000fda0000f24577 */
[----:B------:R-:W-:Y:S05]  /*0360*/  @P1 BRA `(.L_x_9) ;  /* 0x0000000400181947 */ /* 0x000fea0003800000 */
[----:B------:R-:W-:-:S04]  /*0370*/  LOP3.LUT P1, RZ, R9, 0x7fffffff, RZ, 0xc0, !PT ;  /* 0x7fffffff09ff7812 */ /* 0x000fc8000782c0ff */
[----:B------:R-:W-:-:S13]  /*0380*/  PLOP3.LUT P0, PT, P0, P1, PT, 0x2f, 0xf2 ;  /* 0x0000000000f2781c */ /* 0x000fda0000702577 */
[----:B------:R-:W-:Y:S05]  /*0390*/  @P0 BRA `(.L_x_10) ;  /* 0x0000000400000947 */ /* 0x000fea0003800000 */
[----:B------:R-:W-:Y:S02]  /*03a0*/  ISETP.GE.AND P0, PT, R11, RZ, PT ;  /* 0x000000ff0b00720c */ /* 0x000fe40003f06270 */
[----:B------:R-:W-:-:S11]  /*03b0*/  ISETP.GE.AND P1, PT, R12, RZ, PT ;  /* 0x000000ff0c00720c */ /* 0x000fd60003f26270 */
[----:B------:R-:W-:Y:S02]  /*03c0*/  @P0 IMAD.MOV.U32 R10, RZ, RZ, RZ ;  /* 0x000000ffff0a0224 */ /* 0x000fe400078e00ff */
[----:B------:R-:W-:Y:S01]  /*03d0*/  @!P0 FFMA R8, R0, 1.84467440737095516160e+19, RZ ;  /* 0x5f80000000088823 */ /* 0x000fe200000000ff */
[----:B------:R-:W-:Y:S02]  /*03e0*/  @!P0 IMAD.MOV.U32 R10, RZ, RZ, -0x40 ;  /* 0xffffffc0ff0a8424 */ /* 0x000fe400078e00ff */
[----:B------:R-:W-:Y:S02]  /*03f0*/  @!P1 FFMA R9, R3, 1.84467440737095516160e+19, RZ ;  /* 0x5f80000003099823 */ /* 0x000fe400000000ff */
[----:B------:R-:W-:-:S07]  /*0400*/  @!P1 VIADD R10, R10, 0x40 ;  /* 0x000000400a0a9836 */ /* 0x000fce0000000000 */
.L_x_6:
[----:B------:R-:W-:Y:S01]  /*0410*/  LEA R0, R7, 0xc0800000, 0x17 ;  /* 0xc080000007007811 */ /* 0x000fe200078eb8ff */
[----:B------:R-:W-:Y:S01]  /*0420*/  VIADD R6, R6, 0xffffff81 ;  /* 0xffffff8106067836 */ /* 0x000fe20000000000 */
[----:B------:R-:W-:Y:S03]  /*0430*/  BSSY.RECONVERGENT B2, `(.L_x_11) ;  /* 0x0000035000027945 */ /* 0x000fe60003800200 */
[----:B------:R-:W-:Y:S01]  /*0440*/  IMAD.IADD R9, R9, 0x1, -R0 ;  /* 0x0000000109097824 */ /* 0x000fe200078e0a00 */
[C---:B------:R-:W-:Y:S01]  /*0450*/  IADD3 R7, PT, PT, R6.reuse, 0x7f, -R7 ;  /* 0x0000007f06077810 */ /* 0x040fe20007ffe807 */
[----:B------:R-:W-:Y:S02]  /*0460*/  IMAD R0, R6, -0x800000, R8 ;  /* 0xff80000006007824 */ /* 0x000fe400078e0208 */
[----:B------:R-:W0:Y:S01]  /*0470*/  MUFU.RCP R3, R9 ;  /* 0x0000000900037308 */ /* 0x000e220000001000 */
[----:B------:R-:W-:Y:S01]  /*0480*/  FADD.FTZ R11, -R9, -RZ ;  /* 0x800000ff090b7221 */ /* 0x000fe20000010100 */
[----:B------:R-:W-:-:S03]  /*0490*/  IMAD.IADD R7, R7, 0x1, R10 ;  /* 0x0000000107077824 */ /* 0x000fc600078e020a */
[----:B0-----:R-:W-:-:S04]  /*04a0*/  FFMA R12, R3, R11, 1 ;  /* 0x3f800000030c7423 */ /* 0x001fc8000000000b */
[----:B------:R-:W-:-:S04]  /*04b0*/  FFMA R12, R3, R12, R3 ;  /* 0x0000000c030c7223 */ /* 0x000fc80000000003 */
[----:B------:R-:W-:-:S04]  /*04c0*/  FFMA R3, R0, R12, RZ ;  /* 0x0000000c00037223 */ /* 0x000fc800000000ff */
[----:B------:R-:W-:-:S04]  /*04d0*/  FFMA R8, R11, R3, R0 ;  /* 0x000000030b087223 */ /* 0x000fc80000000000 */
[----:B------:R-:W-:-:S04]  /*04e0*/  FFMA R13, R12, R8, R3 ;  /* 0x000000080c0d7223 */ /* 0x000fc80000000003 */
[----:B------:R-:W-:-:S04]  /*04f0*/  FFMA R8, R11, R13, R0 ;  /* 0x0000000d0b087223 */ /* 0x000fc80000000000 */
[----:B------:R-:W-:-:S05]  /*0500*/  FFMA R0, R12, R8, R13 ;  /* 0x000000080c007223 */ /* 0x000fca000000000d */
[----:B------:R-:W-:-:S04]  /*0510*/  SHF.R.U32.HI R3, RZ, 0x17, R0 ;  /* 0x00000017ff037819 */ /* 0x000fc80000011600 */
[----:B------:R-:W-:-:S05]  /*0520*/  LOP3.LUT R3, R3, 0xff, RZ, 0xc0, !PT ;  /* 0x000000ff03037812 */ /* 0x000fca00078ec0ff */
[----:B------:R-:W-:-:S04]  /*0530*/  IMAD.IADD R9, R3, 0x1, R7 ;  /* 0x0000000103097824 */ /* 0x000fc800078e0207 */
[----:B------:R-:W-:-:S05]  /*0540*/  VIADD R3, R9, 0xffffffff ;  /* 0xffffffff09037836 */ /* 0x000fca0000000000 */
[----:B------:R-:W-:-:S13]  /*0550*/  ISETP.GE.U32.AND P0, PT, R3, 0xfe, PT ;  /* 0x000000fe0300780c */ /* 0x000fda0003f06070 */
[----:B------:R-:W-:Y:S05]  /*0560*/  @!P0 BRA `(.L_x_12) ;  /* 0x0000000000808947 */ /* 0x000fea0003800000 */
[----:B------:R-:W-:-:S13]  /*0570*/  ISETP.GT.AND P0, PT, R9, 0xfe, PT ;  /* 0x000000fe0900780c */ /* 0x000fda0003f04270 */
[----:B------:R-:W-:Y:S05]  /*0580*/  @P0 BRA `(.L_x_13) ;  /* 0x00000000006c0947 */ /* 0x000fea0003800000 */
[----:B------:R-:W-:-:S13]  /*0590*/  ISETP.GE.AND P0, PT, R9, 0x1, PT ;  /* 0x000000010900780c */ /* 0x000fda0003f06270 */
[----:B------:R-:W-:Y:S05]  /*05a0*/  @P0 BRA `(.L_x_14) ;  /* 0x0000000000740947 */ /* 0x000fea0003800000 */
[----:B------:R-:W-:Y:S02]  /*05b0*/  ISETP.GE.AND P0, PT, R9, -0x18, PT ;  /* 0xffffffe80900780c */ /* 0x000fe40003f06270 */
[----:B------:R-:W-:-:S11]  /*05c0*/  LOP3.LUT R0, R0, 0x80000000, RZ, 0xc0, !PT ;  /* 0x8000000000007812 */ /* 0x000fd600078ec0ff */
[----:B------:R-:W-:Y:S05]  /*05d0*/  @!P0 BRA `(.L_x_14) ;  /* 0x0000000000688947 */ /* 0x000fea0003800000 */
[CCC-:B------:R-:W-:Y:S01]  /*05e0*/  FFMA.RZ R3, R12.reuse, R8.reuse, R13.reuse ;  /* 0x000000080c037223 */ /* 0x1c0fe2000000c00d */
[CCC-:B------:R-:W-:Y:S01]  /*05f0*/  FFMA.RM R6, R12.reuse, R8.reuse, R13.reuse ;  /* 0x000000080c067223 */ /* 0x1c0fe2000000400d */
[C---:B------:R-:W-:Y:S02]  /*0600*/  ISETP.NE.AND P2, PT, R9.reuse, RZ, PT ;  /* 0x000000ff0900720c */ /* 0x040fe40003f45270 */
[----:B------:R-:W-:Y:S02]  /*0610*/  ISETP.NE.AND P1, PT, R9, RZ, PT ;  /* 0x000000ff0900720c */ /* 0x000fe40003f25270 */
[----:B------:R-:W-:Y:S01]  /*0620*/  LOP3.LUT R7, R3, 0x7fffff, RZ, 0xc0, !PT ;  /* 0x007fffff03077812 */ /* 0x000fe200078ec0ff */
[----:B------:R-:W-:Y:S01]  /*0630*/  FFMA.RP R3, R12, R8, R13 ;  /* 0x000000080c037223 */ /* 0x000fe2000000800d */
[----:B------:R-:W-:Y:S02]  /*0640*/  VIADD R8, R9, 0x20 ;  /* 0x0000002009087836 */ /* 0x000fe40000000000 */
[----:B------:R-:W-:Y:S01]  /*0650*/  LOP3.LUT R7, R7, 0x800000, RZ, 0xfc, !PT ;  /* 0x0080000007077812 */ /* 0x000fe200078efcff */
[----:B------:R-:W-:Y:S01]  /*0660*/  IMAD.MOV R9, RZ, RZ, -R9 ;  /* 0x000000ffff097224 */ /* 0x000fe200078e0a09 */
[----:B------:R-:W-:-:S02]  /*0670*/  FSETP.NEU.FTZ.AND P0, PT, R3, R6, PT ;  /* 0x000000060300720b */ /* 0x000fc40003f1d000 */
[----:B------:R-:W-:Y:S02]  /*0680*/  SHF.L.U32 R8, R7, R8, RZ ;  /* 0x0000000807087219 */ /* 0x000fe400000006ff */
[----:B------:R-:W-:Y:S02]  /*0690*/  SEL R6, R9, RZ, P2 ;  /* 0x000000ff09067207 */ /* 0x000fe40001000000 */
[----:B------:R-:W-:Y:S02]  /*06a0*/  ISETP.NE.AND P1, PT, R8, RZ, P1 ;  /* 0x000000ff0800720c */ /* 0x000fe40000f25270 */
[----:B------:R-:W-:Y:S02]  /*06b0*/  SHF.R.U32.HI R6, RZ, R6, R7 ;  /* 0x00000006ff067219 */ /* 0x000fe40000011607 */
[----:B------:R-:W-:Y:S02]  /*06c0*/  PLOP3.LUT P0, PT, P0, P1, PT, 0xf8, 0x8f ;  /* 0x00000000008f781c */ /* 0x000fe40000703f70 */
[----:B------:R-:W-:-:S02]  /*06d0*/  SHF.R.U32.HI R8, RZ, 0x1, R6 ;  /* 0x00000001ff087819 */ /* 0x000fc40000011606 */
[----:B------:R-:W-:-:S04]  /*06e0*/  SEL R3, RZ, 0x1, !P0 ;  /* 0x00000001ff037807 */ /* 0x000fc80004000000 */
[----:B------:R-:W-:-:S04]  /*06f0*/  LOP3.LUT R3, R3, 0x1, R8, 0xf8, !PT ;  /* 0x0000000103037812 */ /* 0x000fc800078ef808 */
[----:B------:R-:W-:-:S05]  /*0700*/  LOP3.LUT R3, R3, R6, RZ, 0xc0, !PT ;  /* 0x0000000603037212 */ /* 0x000fca00078ec0ff */
[----:B------:R-:W-:-:S05]  /*0710*/  IMAD.IADD R3, R8, 0x1, R3 ;  /* 0x0000000108037824 */ /* 0x000fca00078e0203 */
[----:B------:R-:W-:Y:S01]  /*0720*/  LOP3.LUT R0, R3, R0, RZ, 0xfc, !PT ;  /* 0x0000000003007212 */ /* 0x000fe200078efcff */
[----:B------:R-:W-:Y:S06]  /*0730*/  BRA `(.L_x_14) ;  /* 0x0000000000107947 */ /* 0x000fec0003800000 */
.L_x_13:
[----:B------:R-:W-:-:S04]  /*0740*/  LOP3.LUT R0, R0, 0x80000000, RZ, 0xc0, !PT ;  /* 0x8000000000007812 */ /* 0x000fc800078ec0ff */
[----:B------:R-:W-:Y:S01]  /*0750*/  LOP3.LUT R0, R0, 0x7f800000, RZ, 0xfc, !PT ;  /* 0x7f80000000007812 */ /* 0x000fe200078efcff */
[----:B------:R-:W-:Y:S06]  /*0760*/  BRA `(.L_x_14) ;  /* 0x0000000000047947 */ /* 0x000fec0003800000 */
.L_x_12:
[----:B------:R-:W-:-:S07]  /*0770*/  IMAD R0, R7, 0x800000, R0 ;  /* 0x0080000007007824 */ /* 0x000fce00078e0200 */
.L_x_14:
[----:B------:R-:W-:Y:S05]  /*0780*/  BSYNC.RECONVERGENT B2 ;  /* 0x0000000000027941 */ /* 0x000fea0003800200 */
.L_x_11:
[----:B------:R-:W-:Y:S05]  /*0790*/  BRA `(.L_x_15) ;  /* 0x0000000000207947 */ /* 0x000fea0003800000 */
.L_x_10:
[----:B------:R-:W-:-:S04]  /*07a0*/  LOP3.LUT R0, R9, 0x80000000, R8, 0x48, !PT ;  /* 0x8000000009007812 */ /* 0x000fc800078e4808 */
[----:B------:R-:W-:Y:S01]  /*07b0*/  LOP3.LUT R0, R0, 0x7f800000, RZ, 0xfc, !PT ;  /* 0x7f80000000007812 */ /* 0x000fe200078efcff */
[----:B------:R-:W-:Y:S06]  /*07c0*/  BRA `(.L_x_15) ;  /* 0x0000000000147947 */ /* 0x000fec0003800000 */
.L_x_9:
[----:B------:R-:W-:Y:S01]  /*07d0*/  LOP3.LUT R0, R9, 0x80000000, R8, 0x48, !PT ;  /* 0x8000000009007812 */ /* 0x000fe200078e4808 */
[----:B------:R-:W-:Y:S06]  /*07e0*/  BRA `(.L_x_15) ;  /* 0x00000000000c7947 */ /* 0x000fec0003800000 */
.L_x_8:
[----:B------:R-:W0:Y:S01]  /*07f0*/  MUFU.RSQ R0, -QNAN ;  /* 0xffc0000000007908 */ /* 0x000e220000001400 */
[----:B------:R-:W-:Y:S05]  /*0800*/  BRA `(.L_x_15) ;  /* 0x0000000000047947 */ /* 0x000fea0003800000 */
.L_x_7:
[----:B------:R-:W-:-:S07]  /*0810*/  FADD.FTZ R0, R0, R3 ;  /* 0x0000000300007221 */ /* 0x000fce0000010000 */
.L_x_15:
[----:B------:R-:W-:Y:S05]  /*0820*/  BSYNC.RECONVERGENT B1 ;  /* 0x0000000000017941 */ /* 0x000fea0003800200 */
.L_x_5:
[----:B------:R-:W-:-:S04]  /*0830*/  IMAD.MOV.U32 R3, RZ, RZ, 0x0 ;  /* 0x00000000ff037424 */ /* 0x000fc800078e00ff */
[----:B0-----:R-:W-:Y:S05]  /*0840*/  RET.REL.NODEC R2 `(_Z16normalize_kernelPfPKfi) ;  /* 0xfffffff402ec7950 */ /* 0x001fea0003c3ffff */
.L_x_16:
        /* <DEDUP_REMOVED lines=11> */
.L_x_17:


//--------------------- .nv.shared.reserved.0     --------------------------
	.section	.nv.shared.reserved.0,"aw",@nobits
	.weak		__nv_reservedSMEM_offset_0_alias
	.size		__nv_reservedSMEM_offset_0_alias, 0, 64
	.other		__nv_reservedSMEM_offset_0_alias,@"STO_CUDA_RESERVED_SHARED STV_DEFAULT"
__nv_reservedSMEM_offset_0_alias:
	.zero		0
	.zero		64


//--------------------- .nv.constant0._Z15find_max_kernelPKfPfi --------------------------
	.section	.nv.constant0._Z15find_max_kernelPKfPfi,"a",@progbits
	.sectionflags	@""
	.align	4
.nv.constant0._Z15find_max_kernelPKfPfi:
	.zero		916


//--------------------- .nv.constant0._Z14exp_sum_kernelPKfPfS1_S0_i --------------------------
	.section	.nv.constant0._Z14exp_sum_kernelPKfPfS1_S0_i,"a",@progbits
	.sectionflags	@""
	.align	4
.nv.constant0._Z14exp_sum_kernelPKfPfS1_S0_i:
	.zero		932


//--------------------- .nv.constant0._Z16normalize_kernelPfPKfi --------------------------
	.section	.nv.constant0._Z16normalize_kernelPfPKfi,"a",@progbits
	.sectionflags	@""
	.align	4
.nv.constant0._Z16normalize_kernelPfPKfi:
	.zero		916


//--------------------- SYMBOLS --------------------------

	.type		.nv.reservedSmem.offset0,@object
	.size		.nv.reservedSmem.offset0,0x4
